//
// Generated by NVIDIA NVVM Compiler
//
// Compiler Build ID: CL-36424714
// Cuda compilation tools, release 13.0, V13.0.88
// Based on NVVM 20.0.0
//

.version 9.0
.target sm_100
.address_size 64

	// .globl	_Z14process_kernelPfii
.global .align 4 .b8 __cudart_i2opi_f[24] = {65, 144, 67, 60, 153, 149, 98, 219, 192, 221, 52, 245, 209, 87, 39, 252, 41, 21, 68, 78, 110, 131, 249, 162};

.visible .entry _Z14process_kernelPfii(
	.param .u64 .ptr .align 1 _Z14process_kernelPfii_param_0,
	.param .u32 _Z14process_kernelPfii_param_1,
	.param .u32 _Z14process_kernelPfii_param_2
)
{
	.local .align 4 .b8 	__local_depot0[28];
	.reg .b64 	%SP;
	.reg .b64 	%SPL;
	.reg .pred 	%p<18>;
	.reg .b32 	%r<84>;
	.reg .b32 	%f<50>;
	.reg .b64 	%rd<43>;
	.reg .b64 	%fd<5>;

	mov.u64 	%SPL, __local_depot0;
	ld.param.u64 	%rd17, [_Z14process_kernelPfii_param_0];
	ld.param.u32 	%r29, [_Z14process_kernelPfii_param_2];
	add.u64 	%rd1, %SPL, 0;
	mov.u32 	%r30, %ctaid.x;
	mov.u32 	%r31, %ntid.x;
	mov.u32 	%r32, %tid.x;
	mad.lo.s32 	%r1, %r30, %r31, %r32;
	setp.ge.s32 	%p1, %r1, %r29;
	@%p1 bra 	$L__BB0_18;
	cvta.to.global.u64 	%rd19, %rd17;
	mul.wide.s32 	%rd20, %r1, 4;
	add.s64 	%rd2, %rd19, %rd20;
	ld.global.f32 	%f1, [%rd2];
	mul.f32 	%f11, %f1, 0f3F22F983;
	cvt.rni.s32.f32 	%r83, %f11;
	cvt.rn.f32.s32 	%f12, %r83;
	fma.rn.f32 	%f13, %f12, 0fBFC90FDA, %f1;
	fma.rn.f32 	%f14, %f12, 0fB3A22168, %f13;
	fma.rn.f32 	%f49, %f12, 0fA7C234C5, %f14;
	abs.f32 	%f3, %f1;
	setp.ltu.f32 	%p2, %f3, 0f47CE4780;
	mov.u32 	%r79, %r83;
	mov.f32 	%f48, %f49;
	@%p2 bra 	$L__BB0_9;
	setp.neu.f32 	%p3, %f3, 0f7F800000;
	@%p3 bra 	$L__BB0_4;
	mov.f32 	%f17, 0f00000000;
	mul.rn.f32 	%f48, %f1, %f17;
	mov.b32 	%r79, 0;
	bra.uni 	$L__BB0_9;
$L__BB0_4:
	mov.b32 	%r3, %f1;
	shl.b32 	%r34, %r3, 8;
	or.b32  	%r4, %r34, -2147483648;
	mov.b64 	%rd39, 0;
	mov.b32 	%r76, 0;
	mov.u64 	%rd37, __cudart_i2opi_f;
	mov.u64 	%rd38, %rd1;
$L__BB0_5:
	.pragma "nounroll";
	ld.global.nc.u32 	%r35, [%rd37];
	mad.wide.u32 	%rd23, %r35, %r4, %rd39;
	shr.u64 	%rd39, %rd23, 32;
	st.local.u32 	[%rd38], %rd23;
	add.s32 	%r76, %r76, 1;
	add.s64 	%rd38, %rd38, 4;
	add.s64 	%rd37, %rd37, 4;
	setp.ne.s32 	%p4, %r76, 6;
	@%p4 bra 	$L__BB0_5;
	shr.u32 	%r36, %r3, 23;
	st.local.u32 	[%rd1+24], %rd39;
	and.b32  	%r7, %r36, 31;
	and.b32  	%r37, %r36, 224;
	add.s32 	%r38, %r37, -128;
	shr.u32 	%r39, %r38, 5;
	mul.wide.u32 	%rd24, %r39, 4;
	sub.s64 	%rd9, %rd1, %rd24;
	ld.local.u32 	%r77, [%rd9+24];
	ld.local.u32 	%r78, [%rd9+20];
	setp.eq.s32 	%p5, %r7, 0;
	@%p5 bra 	$L__BB0_8;
	shf.l.wrap.b32 	%r77, %r78, %r77, %r7;
	ld.local.u32 	%r40, [%rd9+16];
	shf.l.wrap.b32 	%r78, %r40, %r78, %r7;
$L__BB0_8:
	shr.u32 	%r41, %r77, 30;
	shf.l.wrap.b32 	%r42, %r78, %r77, 2;
	shl.b32 	%r43, %r78, 2;
	shr.u32 	%r44, %r42, 31;
	add.s32 	%r45, %r44, %r41;
	neg.s32 	%r46, %r45;
	setp.lt.s32 	%p6, %r3, 0;
	selp.b32 	%r79, %r46, %r45, %p6;
	xor.b32  	%r47, %r42, %r3;
	shr.s32 	%r48, %r42, 31;
	xor.b32  	%r49, %r48, %r42;
	xor.b32  	%r50, %r48, %r43;
	cvt.u64.u32 	%rd25, %r49;
	shl.b64 	%rd26, %rd25, 32;
	cvt.u64.u32 	%rd27, %r50;
	or.b64  	%rd28, %rd26, %rd27;
	cvt.rn.f64.s64 	%fd1, %rd28;
	mul.f64 	%fd2, %fd1, 0d3BF921FB54442D19;
	cvt.rn.f32.f64 	%f15, %fd2;
	neg.f32 	%f16, %f15;
	setp.lt.s32 	%p7, %r47, 0;
	selp.f32 	%f48, %f16, %f15, %p7;
$L__BB0_9:
	setp.ltu.f32 	%p8, %f3, 0f47CE4780;
	mul.rn.f32 	%f18, %f48, %f48;
	and.b32  	%r52, %r79, 1;
	setp.eq.b32 	%p9, %r52, 1;
	selp.f32 	%f19, 0f3F800000, %f48, %p9;
	fma.rn.f32 	%f20, %f18, %f19, 0f00000000;
	fma.rn.f32 	%f21, %f18, 0f37CBAC00, 0fBAB607ED;
	selp.f32 	%f22, %f21, 0fB94D4153, %p9;
	selp.f32 	%f23, 0f3D2AAABB, 0f3C0885E4, %p9;
	fma.rn.f32 	%f24, %f22, %f18, %f23;
	selp.f32 	%f25, 0fBEFFFFFF, 0fBE2AAAA8, %p9;
	fma.rn.f32 	%f26, %f24, %f18, %f25;
	fma.rn.f32 	%f27, %f26, %f20, %f19;
	and.b32  	%r53, %r79, 2;
	setp.eq.s32 	%p10, %r53, 0;
	mov.f32 	%f28, 0f00000000;
	sub.f32 	%f29, %f28, %f27;
	selp.f32 	%f7, %f27, %f29, %p10;
	@%p8 bra 	$L__BB0_17;
	setp.neu.f32 	%p11, %f3, 0f7F800000;
	@%p11 bra 	$L__BB0_12;
	mov.f32 	%f32, 0f00000000;
	mul.rn.f32 	%f49, %f1, %f32;
	mov.b32 	%r83, 0;
	bra.uni 	$L__BB0_17;
$L__BB0_12:
	mov.b32 	%r16, %f1;
	shl.b32 	%r55, %r16, 8;
	or.b32  	%r17, %r55, -2147483648;
	mov.b64 	%rd42, 0;
	mov.b32 	%r80, 0;
	mov.u64 	%rd40, __cudart_i2opi_f;
	mov.u64 	%rd41, %rd1;
$L__BB0_13:
	.pragma "nounroll";
	ld.global.nc.u32 	%r56, [%rd40];
	mad.wide.u32 	%rd31, %r56, %r17, %rd42;
	shr.u64 	%rd42, %rd31, 32;
	st.local.u32 	[%rd41], %rd31;
	add.s32 	%r80, %r80, 1;
	add.s64 	%rd41, %rd41, 4;
	add.s64 	%rd40, %rd40, 4;
	setp.ne.s32 	%p12, %r80, 6;
	@%p12 bra 	$L__BB0_13;
	shr.u32 	%r57, %r16, 23;
	st.local.u32 	[%rd1+24], %rd42;
	and.b32  	%r20, %r57, 31;
	and.b32  	%r58, %r57, 224;
	add.s32 	%r59, %r58, -128;
	shr.u32 	%r60, %r59, 5;
	mul.wide.u32 	%rd32, %r60, 4;
	sub.s64 	%rd16, %rd1, %rd32;
	ld.local.u32 	%r81, [%rd16+24];
	ld.local.u32 	%r82, [%rd16+20];
	setp.eq.s32 	%p13, %r20, 0;
	@%p13 bra 	$L__BB0_16;
	shf.l.wrap.b32 	%r81, %r82, %r81, %r20;
	ld.local.u32 	%r61, [%rd16+16];
	shf.l.wrap.b32 	%r82, %r61, %r82, %r20;
$L__BB0_16:
	shr.u32 	%r62, %r81, 30;
	shf.l.wrap.b32 	%r63, %r82, %r81, 2;
	shl.b32 	%r64, %r82, 2;
	shr.u32 	%r65, %r63, 31;
	add.s32 	%r66, %r65, %r62;
	neg.s32 	%r67, %r66;
	setp.lt.s32 	%p14, %r16, 0;
	selp.b32 	%r83, %r67, %r66, %p14;
	xor.b32  	%r68, %r63, %r16;
	shr.s32 	%r69, %r63, 31;
	xor.b32  	%r70, %r69, %r63;
	xor.b32  	%r71, %r69, %r64;
	cvt.u64.u32 	%rd33, %r70;
	shl.b64 	%rd34, %rd33, 32;
	cvt.u64.u32 	%rd35, %r71;
	or.b64  	%rd36, %rd34, %rd35;
	cvt.rn.f64.s64 	%fd3, %rd36;
	mul.f64 	%fd4, %fd3, 0d3BF921FB54442D19;
	cvt.rn.f32.f64 	%f30, %fd4;
	neg.f32 	%f31, %f30;
	setp.lt.s32 	%p15, %r68, 0;
	selp.f32 	%f49, %f31, %f30, %p15;
$L__BB0_17:
	add.s32 	%r73, %r83, 1;
	mul.rn.f32 	%f33, %f49, %f49;
	and.b32  	%r74, %r83, 1;
	setp.eq.b32 	%p16, %r74, 1;
	selp.f32 	%f34, %f49, 0f3F800000, %p16;
	fma.rn.f32 	%f35, %f33, %f34, 0f00000000;
	fma.rn.f32 	%f36, %f33, 0f37CBAC00, 0fBAB607ED;
	selp.f32 	%f37, 0fB94D4153, %f36, %p16;
	selp.f32 	%f38, 0f3C0885E4, 0f3D2AAABB, %p16;
	fma.rn.f32 	%f39, %f37, %f33, %f38;
	selp.f32 	%f40, 0fBE2AAAA8, 0fBEFFFFFF, %p16;
	fma.rn.f32 	%f41, %f39, %f33, %f40;
	fma.rn.f32 	%f42, %f41, %f35, %f34;
	and.b32  	%r75, %r73, 2;
	setp.eq.s32 	%p17, %r75, 0;
	mov.f32 	%f43, 0f00000000;
	sub.f32 	%f44, %f43, %f42;
	selp.f32 	%f45, %f42, %f44, %p17;
	sqrt.rn.f32 	%f46, %f3;
	fma.rn.f32 	%f47, %f7, %f45, %f46;
	st.global.f32 	[%rd2], %f47;
$L__BB0_18:
	ret;

}


// ===== COMPILED SASS (sm_100) =====

	.target	sm_100

	.elftype	@"ET_EXEC"


//--------------------- .note.nv.tkinfo           --------------------------
	.section	.note.nv.tkinfo,"",@"SHT_NOTE"
	.sectionflags	@"SHF_NOTE_NV_TKINFO"
	.tkinfo
        /*0018*/ 	.word	0x00000002
        /*0030*/ 	.string	""
        /*0030*/ 	.string	"ptxas"
        /*0030*/ 	.string	"Cuda compilation tools, release 13.0, V13.0.88"
        /*0030*/ 	.string	"Build cuda_13.0.r13.0/compiler.36424714_0"
        /*0030*/ 	.string	"-arch sm_100 -m 64 "



//--------------------- .note.nv.cuinfo           --------------------------
	.section	.note.nv.cuinfo,"",@"SHT_NOTE"
	.sectionflags	@"SHF_NOTE_NV_CUINFO"
        /*0018*/ 	.short	0x0002
        /*001a*/ 	.short	0x0064
        /*001c*/ 	.short	0x0082
	.zero		2


//--------------------- .nv.info                  --------------------------
	.section	.nv.info,"",@"SHT_CUDA_INFO"
	.align	4


	//----- nvinfo : EIATTR_REGCOUNT
	.align		4
        /*0000*/ 	.byte	0x04, 0x2f
        /*0002*/ 	.short	(.L_2 - .L_1)
	.align		4
.L_1:
        /*0004*/ 	.word	index@(_Z14process_kernelPfii)
        /*0008*/ 	.word	0x00000017


	//----- nvinfo : EIATTR_FRAME_SIZE
	.align		4
.L_2:
        /*000c*/ 	.byte	0x04, 0x11
        /*000e*/ 	.short	(.L_4 - .L_3)
	.align		4
.L_3:
        /*0010*/ 	.word	index@($__internal_0_$__cuda_sm20_sqrt_rn_f32_slowpath)
        /*0014*/ 	.word	0x00000000


	//----- nvinfo : EIATTR_FRAME_SIZE
	.align		4
.L_4:
        /*0018*/ 	.byte	0x04, 0x11
        /*001a*/ 	.short	(.L_6 - .L_5)
	.align		4
.L_5:
        /*001c*/ 	.word	index@(_Z14process_kernelPfii)
        /*0020*/ 	.word	0x00000000


	//----- nvinfo : EIATTR_MIN_STACK_SIZE
	.align		4
.L_6:
        /*0024*/ 	.byte	0x04, 0x12
        /*0026*/ 	.short	(.L_8 - .L_7)
	.align		4
.L_7:
        /*0028*/ 	.word	index@(_Z14process_kernelPfii)
        /*002c*/ 	.word	0x00000000
.L_8:


//--------------------- .nv.compat                --------------------------
	.section	.nv.compat,"",@"SHT_CUDA_COMPAT_INFO"
	.align	4
        /*0000*/ 	.byte	0x02, 0x09, 0x00, 0x00, 0x02, 0x02, 0x01, 0x00, 0x02, 0x05, 0x05, 0x00, 0x03, 0x07, 0x01, 0x01
        /*0010*/ 	.byte	0x02, 0x03, 0x00, 0x00, 0x02, 0x06, 0x01, 0x00, 0x04, 0x0b, 0x08, 0x00, 0x01, 0x00, 0x00, 0x00
        /*0020*/ 	.byte	0x00, 0x00, 0x00, 0x00


//--------------------- .nv.info._Z14process_kernelPfii --------------------------
	.section	.nv.info._Z14process_kernelPfii,"",@"SHT_CUDA_INFO"
	.sectionflags	@""
	.align	4


	//----- nvinfo : EIATTR_CUDA_API_VERSION
	.align		4
        /*0000*/ 	.byte	0x04, 0x37
        /*0002*/ 	.short	(.L_10 - .L_9)
.L_9:
        /*0004*/ 	.word	0x00000082


	//----- nvinfo : EIATTR_KPARAM_INFO
	.align		4
.L_10:
        /*0008*/ 	.byte	0x04, 0x17
        /*000a*/ 	.short	(.L_12 - .L_11)
.L_11:
        /*000c*/ 	.word	0x00000000
        /*0010*/ 	.short	0x0002
        /*0012*/ 	.short	0x000c
        /*0014*/ 	.byte	0x00, 0xf0, 0x11, 0x00


	//----- nvinfo : EIATTR_KPARAM_INFO
	.align		4
.L_12:
        /*0018*/ 	.byte	0x04, 0x17
        /*001a*/ 	.short	(.L_14 - .L_13)
.L_13:
        /*001c*/ 	.word	0x00000000
        /*0020*/ 	.short	0x0001
        /*0022*/ 	.short	0x0008
        /*0024*/ 	.byte	0x00, 0xf0, 0x11, 0x00


	//----- nvinfo : EIATTR_KPARAM_INFO
	.align		4
.L_14:
        /*0028*/ 	.byte	0x04, 0x17
        /*002a*/ 	.short	(.L_16 - .L_15)
.L_15:
        /*002c*/ 	.word	0x00000000
        /*0030*/ 	.short	0x0000
        /*0032*/ 	.short	0x0000
        /*0034*/ 	.byte	0x00, 0xf5, 0x21, 0x00


	//----- nvinfo : EIATTR_SPARSE_MMA_MASK
	.align		4
.L_16:
        /*0038*/ 	.byte	0x03, 0x50
        /*003a*/ 	.short	0x0000


	//----- nvinfo : EIATTR_MAXREG_COUNT
	.align		4
        /*003c*/ 	.byte	0x03, 0x1b
        /*003e*/ 	.short	0x00ff


	//----- nvinfo : EIATTR_MERCURY_ISA_VERSION
	.align		4
        /*0040*/ 	.byte	0x03, 0x5f
        /*0042*/ 	.short	0x0101


	//----- nvinfo : EIATTR_VRC_CTA_INIT_COUNT
	.align		4
        /*0044*/ 	.byte	0x02, 0x4a
	.zero		1
	.zero		1


	//----- nvinfo : EIATTR_EXIT_INSTR_OFFSETS
	.align		4
        /*0048*/ 	.byte	0x04, 0x1c
        /*004a*/ 	.short	(.L_18 - .L_17)


	//   ....[0]....
.L_17:
        /*004c*/ 	.word	0x00000070


	//   ....[1]....
        /*0050*/ 	.word	0x000010f0


	//----- nvinfo : EIATTR_CRS_STACK_SIZE
	.align		4
.L_18:
        /*0054*/ 	.byte	0x04, 0x1e
        /*0056*/ 	.short	(.L_20 - .L_19)
.L_19:
        /*0058*/ 	.word	0x00000000


	//----- nvinfo : EIATTR_CBANK_PARAM_SIZE
	.align		4
.L_20:
        /*005c*/ 	.byte	0x03, 0x19
        /*005e*/ 	.short	0x0010


	//----- nvinfo : EIATTR_PARAM_CBANK
	.align		4
        /*0060*/ 	.byte	0x04, 0x0a
        /*0062*/ 	.short	(.L_22 - .L_21)
	.align		4
.L_21:
        /*0064*/ 	.word	index@(.nv.constant0._Z14process_kernelPfii)
        /*0068*/ 	.short	0x0380
        /*006a*/ 	.short	0x0010


	//----- nvinfo : EIATTR_SW_WAR
	.align		4
.L_22:
        /*006c*/ 	.byte	0x04, 0x36
        /*006e*/ 	.short	(.L_24 - .L_23)
.L_23:
        /*0070*/ 	.word	0x00000008
.L_24:


//--------------------- .nv.callgraph             --------------------------
	.section	.nv.callgraph,"",@"SHT_CUDA_CALLGRAPH"
	.align	4
	.sectionentsize	8
	.align		4
        /*0000*/ 	.word	0x00000000
	.align		4
        /*0004*/ 	.word	0xffffffff
	.align		4
        /*0008*/ 	.word	0x00000000
	.align		4
        /*000c*/ 	.word	0xfffffffe
	.align		4
        /*0010*/ 	.word	0x00000000
	.align		4
        /*0014*/ 	.word	0xfffffffd
	.align		4
        /*0018*/ 	.word	0x00000000
	.align		4
        /*001c*/ 	.word	0xfffffffc


//--------------------- .nv.constant4             --------------------------
	.section	.nv.constant4,"a",@progbits
	.align	8
	.align		8
.nv.constant4:
        /*0000*/ 	.dword	__cudart_i2opi_f


//--------------------- .text._Z14process_kernelPfii --------------------------
	.section	.text._Z14process_kernelPfii,"ax",@progbits
	.align	128
        .global         _Z14process_kernelPfii
        .type           _Z14process_kernelPfii,@function
        .size           _Z14process_kernelPfii,(.L_x_15 - _Z14process_kernelPfii)
        .other          _Z14process_kernelPfii,@"STO_CUDA_ENTRY STV_DEFAULT"
_Z14process_kernelPfii:
.text._Z14process_kernelPfii:
[----:B------:R-:W-:Y:S01]  /*0000*/  LDC R1, c[0x0][0x37c] ;  /* 0x0000df00ff017b82 */ /* 0x000fe20000000800 */
[----:B------:R-:W0:Y:S07]  /*0010*/  S2R R0, SR_TID.X ;  /* 0x0000000000007919 */ /* 0x000e2e0000002100 */
[----:B------:R-:W0:Y:S01]  /*0020*/  S2UR UR4, SR_CTAID.X ;  /* 0x00000000000479c3 */ /* 0x000e220000002500 */
[----:B------:R-:W1:Y:S07]  /*0030*/  LDCU UR5, c[0x0][0x38c] ;  /* 0x00007180ff0577ac */ /* 0x000e6e0008000800 */
[----:B------:R-:W0:Y:S02]  /*0040*/  LDC R3, c[0x0][0x360] ;  /* 0x0000d800ff037b82 */ /* 0x000e240000000800 */
[----:B0-----:R-:W-:-:S05]  /*0050*/  IMAD R3, R3, UR4, R0 ;  /* 0x0000000403037c24 */ /* 0x001fca000f8e0200 */
[----:B-1----:R-:W-:-:S13]  /*0060*/  ISETP.GE.AND P0, PT, R3, UR5, PT ;  /* 0x0000000503007c0c */ /* 0x002fda000bf06270 */
[----:B------:R-:W-:Y:S05]  /*0070*/  @P0 EXIT ;  /* 0x000000000000094d */ /* 0x000fea0003800000 */
[----:B------:R-:W0:Y:S01]  /*0080*/  LDC.64 R4, c[0x0][0x380] ;  /* 0x0000e000ff047b82 */ /* 0x000e220000000a00 */
[----:B------:R-:W1:Y:S01]  /*0090*/  LDCU.64 UR6, c[0x0][0x358] ;  /* 0x00006b00ff0677ac */ /* 0x000e620008000a00 */
[----:B0-----:R-:W-:-:S05]  /*00a0*/  IMAD.WIDE R4, R3, 0x4, R4 ;  /* 0x0000000403047825 */ /* 0x001fca00078e0204 */
[----:B-1----:R-:W2:Y:S01]  /*00b0*/  LDG.E R3, desc[UR6][R4.64] ;  /* 0x0000000604037981 */ /* 0x002ea2000c1e1900 */
[----:B------:R-:W-:Y:S01]  /*00c0*/  BSSY.RECONVERGENT B0, `(.L_x_0) ;  /* 0x000006c000007945 */ /* 0x000fe20003800200 */
[C---:B--2---:R-:W-:Y:S01]  /*00d0*/  FMUL R0, R3.reuse, 0.63661974668502807617 ;  /* 0x3f22f98303007820 */ /* 0x044fe20000400000 */
[----:B------:R-:W-:-:S04]  /*00e0*/  FSETP.GE.AND P0, PT, |R3|, 105615, PT ;  /* 0x47ce47800300780b */ /* 0x000fc80003f06200 */
[----:B------:R-:W-:Y:S01]  /*00f0*/  P2R R2, PR, RZ, 0x1 ;  /* 0x00000001ff027803 */ /* 0x000fe20000000000 */
[----:B------:R-:W0:Y:S02]  /*0100*/  F2I.NTZ R0, R0 ;  /* 0x0000000000007305 */ /* 0x000e240000203100 */
[----:B0-----:R-:W-:-:S05]  /*0110*/  I2FP.F32.S32 R6, R0 ;  /* 0x0000000000067245 */ /* 0x001fca0000201400 */
[----:B------:R-:W-:-:S04]  /*0120*/  FFMA R7, R6, -1.5707962512969970703, R3 ;  /* 0xbfc90fda06077823 */ /* 0x000fc80000000003 */
[----:B------:R-:W-:-:S04]  /*0130*/  FFMA R7, R6, -7.5497894158615963534e-08, R7 ;  /* 0xb3a2216806077823 */ /* 0x000fc80000000007 */
[----:B------:R-:W-:Y:S01]  /*0140*/  FFMA R6, R6, -5.3903029534742383927e-15, R7 ;  /* 0xa7c234c506067823 */ /* 0x000fe20000000007 */
[----:B------:R-:W-:-:S03]  /*0150*/  IMAD.MOV.U32 R7, RZ, RZ, R0 ;  /* 0x000000ffff077224 */ /* 0x000fc600078e0000 */
[----:B------:R-:W-:Y:S01]  /*0160*/  IMAD.MOV.U32 R10, RZ, RZ, R6 ;  /* 0x000000ffff0a7224 */ /* 0x000fe200078e0006 */
[----:B------:R-:W-:Y:S06]  /*0170*/  @!P0 BRA `(.L_x_1) ;  /* 0x0000000400808947 */ /* 0x000fec0003800000 */
[----:B------:R-:W-:-:S13]  /*0180*/  FSETP.NEU.AND P0, PT, |R3|, +INF , PT ;  /* 0x7f8000000300780b */ /* 0x000fda0003f0d200 */
[----:B------:R-:W-:Y:S01]  /*0190*/  @!P0 FMUL R10, RZ, R3 ;  /* 0x00000003ff0a8220 */ /* 0x000fe20000400000 */
[----:B------:R-:W-:Y:S01]  /*01a0*/  @!P0 IMAD.MOV.U32 R0, RZ, RZ, RZ ;  /* 0x000000ffff008224 */ /* 0x000fe200078e00ff */
[----:B------:R-:W-:Y:S06]  /*01b0*/  @!P0 BRA `(.L_x_1) ;  /* 0x0000000400708947 */ /* 0x000fec0003800000 */
[----:B------:R-:W-:Y:S02]  /*01c0*/  IMAD.SHL.U32 R2, R3, 0x100, RZ ;  /* 0x0000010003027824 */ /* 0x000fe400078e00ff */
[----:B------:R-:W-:Y:S02]  /*01d0*/  HFMA2 R18, -RZ, RZ, 0, 0 ;  /* 0x00000000ff127431 */ /* 0x000fe400000001ff */
[----:B------:R-:W-:Y:S01]  /*01e0*/  IMAD.MOV.U32 R0, RZ, RZ, RZ ;  /* 0x000000ffff007224 */ /* 0x000fe200078e00ff */
[----:B------:R-:W0:Y:S01]  /*01f0*/  LDCU.64 UR8, c[0x4][URZ] ;  /* 0x01000000ff0877ac */ /* 0x000e220008000a00 */
[----:B------:R-:W-:Y:S01]  /*0200*/  LOP3.LUT R17, R2, 0x80000000, RZ, 0xfc, !PT ;  /* 0x8000000002117812 */ /* 0x000fe200078efcff */
[----:B------:R-:W-:Y:S01]  /*0210*/  UMOV UR5, URZ ;  /* 0x000000ff00057c82 */ /* 0x000fe20008000000 */
[----:B------:R-:W-:-:S05]  /*0220*/  UMOV UR4, URZ ;  /* 0x000000ff00047c82 */ /* 0x000fca0008000000 */
.L_x_2:
[----:B0-----:R-:W-:Y:S02]  /*0230*/  IMAD.U32 R10, RZ, RZ, UR8 ;  /* 0x00000008ff0a7e24 */ /* 0x001fe4000f8e00ff */
[----:B------:R-:W-:-:S05]  /*0240*/  IMAD.U32 R11, RZ, RZ, UR9 ;  /* 0x00000009ff0b7e24 */ /* 0x000fca000f8e00ff */
[----:B------:R-:W2:Y:S01]  /*0250*/  LDG.E.CONSTANT R8, desc[UR6][R10.64] ;  /* 0x000000060a087981 */ /* 0x000ea2000c1e9900 */
[----:B------:R-:W-:Y:S01]  /*0260*/  UIADD3 UR4, UPT, UPT, UR4, 0x1, URZ ;  /* 0x0000000104047890 */ /* 0x000fe2000fffe0ff */
[C---:B------:R-:W-:Y:S01]  /*0270*/  ISETP.EQ.AND P0, PT, R18.reuse, RZ, PT ;  /* 0x000000ff1200720c */ /* 0x040fe20003f02270 */
[----:B------:R-:W-:Y:S01]  /*0280*/  UIADD3 UR8, UP1, UPT, UR8, 0x4, URZ ;  /* 0x0000000408087890 */ /* 0x000fe2000ff3e0ff */
[C---:B------:R-:W-:Y:S01]  /*0290*/  ISETP.EQ.AND P1, PT, R18.reuse, 0x4, PT ;  /* 0x000000041200780c */ /* 0x040fe20003f22270 */
[----:B------:R-:W-:Y:S01]  /*02a0*/  UISETP.NE.AND UP0, UPT, UR4, 0x6, UPT ;  /* 0x000000060400788c */ /* 0x000fe2000bf05270 */
[C---:B------:R-:W-:Y:S01]  /*02b0*/  ISETP.EQ.AND P3, PT, R18.reuse, 0xc, PT ;  /* 0x0000000c1200780c */ /* 0x040fe20003f62270 */
[----:B------:R-:W-:Y:S01]  /*02c0*/  UIADD3.X UR9, UPT, UPT, URZ, UR9, URZ, UP1, !UPT ;  /* 0x00000009ff097290 */ /* 0x000fe20008ffe4ff */
[C---:B------:R-:W-:Y:S02]  /*02d0*/  ISETP.EQ.AND P4, PT, R18.reuse, 0x10, PT ;  /* 0x000000101200780c */ /* 0x040fe40003f82270 */
[----:B------:R-:W-:Y:S01]  /*02e0*/  ISETP.EQ.AND P5, PT, R18, 0x14, PT ;  /* 0x000000141200780c */ /* 0x000fe20003fa2270 */
[----:B--2---:R-:W-:-:S03]  /*02f0*/  IMAD.WIDE.U32 R8, R8, R17, RZ ;  /* 0x0000001108087225 */ /* 0x004fc600078e00ff */
[----:B------:R-:W-:-:S04]  /*0300*/  IADD3 R8, P2, PT, R8, R0, RZ ;  /* 0x0000000008087210 */ /* 0x000fc80007f5e0ff */
[----:B------:R-:W-:Y:S01]  /*0310*/  IADD3.X R0, PT, PT, R9, UR5, RZ, P2, !PT ;  /* 0x0000000509007c10 */ /* 0x000fe200097fe4ff */
[--C-:B------:R-:W-:Y:S01]  /*0320*/  @P0 IMAD.MOV.U32 R2, RZ, RZ, R8.reuse ;  /* 0x000000ffff020224 */ /* 0x100fe200078e0008 */
[C---:B------:R-:W-:Y:S01]  /*0330*/  ISETP.EQ.AND P2, PT, R18.reuse, 0x8, PT ;  /* 0x000000081200780c */ /* 0x040fe20003f42270 */
[--C-:B------:R-:W-:Y:S02]  /*0340*/  @P1 IMAD.MOV.U32 R12, RZ, RZ, R8.reuse ;  /* 0x000000ffff0c1224 */ /* 0x100fe400078e0008 */
[--C-:B------:R-:W-:Y:S02]  /*0350*/  @P3 IMAD.MOV.U32 R14, RZ, RZ, R8.reuse ;  /* 0x000000ffff0e3224 */ /* 0x100fe400078e0008 */
[--C-:B------:R-:W-:Y:S02]  /*0360*/  @P4 IMAD.MOV.U32 R15, RZ, RZ, R8.reuse ;  /* 0x000000ffff0f4224 */ /* 0x100fe400078e0008 */
[----:B------:R-:W-:Y:S02]  /*0370*/  @P5 IMAD.MOV.U32 R16, RZ, RZ, R8 ;  /* 0x000000ffff105224 */ /* 0x000fe400078e0008 */
[----:B------:R-:W-:-:S04]  /*0380*/  VIADD R18, R18, 0x4 ;  /* 0x0000000412127836 */ /* 0x000fc80000000000 */
[----:B------:R-:W-:Y:S01]  /*0390*/  @P2 MOV R13, R8 ;  /* 0x00000008000d2202 */ /* 0x000fe20000000f00 */
[----:B------:R-:W-:Y:S06]  /*03a0*/  BRA.U UP0, `(.L_x_2) ;  /* 0xfffffffd00a07547 */ /* 0x000fec000b83ffff */
[----:B------:R-:W-:Y:S01]  /*03b0*/  SHF.R.U32.HI R8, RZ, 0x17, R3 ;  /* 0x00000017ff087819 */ /* 0x000fe20000011603 */
[----:B------:R-:W-:Y:S03]  /*03c0*/  BSSY.RECONVERGENT B1, `(.L_x_3) ;  /* 0x0000029000017945 */ /* 0x000fe60003800200 */
[C---:B------:R-:W-:Y:S02]  /*03d0*/  LOP3.LUT R9, R8.reuse, 0xe0, RZ, 0xc0, !PT ;  /* 0x000000e008097812 */ /* 0x040fe400078ec0ff */
[----:B------:R-:W-:Y:S02]  /*03e0*/  LOP3.LUT P6, RZ, R8, 0x1f, RZ, 0xc0, !PT ;  /* 0x0000001f08ff7812 */ /* 0x000fe400078cc0ff */
[----:B------:R-:W-:-:S04]  /*03f0*/  IADD3 R9, PT, PT, R9, -0x80, RZ ;  /* 0xffffff8009097810 */ /* 0x000fc80007ffe0ff */
[----:B------:R-:W-:-:S05]  /*0400*/  SHF.R.U32.HI R9, RZ, 0x5, R9 ;  /* 0x00000005ff097819 */ /* 0x000fca0000011609 */
[----:B------:R-:W-:-:S05]  /*0410*/  IMAD.U32 R11, R9, -0x4, RZ ;  /* 0xfffffffc090b7824 */ /* 0x000fca00078e00ff */
[C---:B------:R-:W-:Y:S02]  /*0420*/  ISETP.EQ.AND P3, PT, R11.reuse, -0x18, PT ;  /* 0xffffffe80b00780c */ /* 0x040fe40003f62270 */
[C---:B------:R-:W-:Y:S02]  /*0430*/  ISETP.EQ.AND P4, PT, R11.reuse, -0x14, PT ;  /* 0xffffffec0b00780c */ /* 0x040fe40003f82270 */
[C---:B------:R-:W-:Y:S02]  /*0440*/  ISETP.EQ.AND P0, PT, R11.reuse, -0x10, PT ;  /* 0xfffffff00b00780c */ /* 0x040fe40003f02270 */
[C---:B------:R-:W-:Y:S02]  /*0450*/  ISETP.EQ.AND P1, PT, R11.reuse, -0xc, PT ;  /* 0xfffffff40b00780c */ /* 0x040fe40003f22270 */
[C---:B------:R-:W-:Y:S02]  /*0460*/  ISETP.EQ.AND P2, PT, R11.reuse, -0x8, PT ;  /* 0xfffffff80b00780c */ /* 0x040fe40003f42270 */
[----:B------:R-:W-:-:S03]  /*0470*/  ISETP.EQ.AND P5, PT, R11, 0x4, PT ;  /* 0x000000040b00780c */ /* 0x000fc60003fa2270 */
[--C-:B------:R-:W-:Y:S01]  /*0480*/  @P3 IMAD.MOV.U32 R9, RZ, RZ, R2.reuse ;  /* 0x000000ffff093224 */ /* 0x100fe200078e0002 */
[C---:B------:R-:W-:Y:S01]  /*0490*/  ISETP.EQ.AND P3, PT, R11.reuse, -0x4, PT ;  /* 0xfffffffc0b00780c */ /* 0x040fe20003f62270 */
[----:B------:R-:W-:Y:S02]  /*04a0*/  @P4 IMAD.MOV.U32 R10, RZ, RZ, R2 ;  /* 0x000000ffff0a4224 */ /* 0x000fe400078e0002 */
[----:B------:R-:W-:Y:S01]  /*04b0*/  @P4 IMAD.MOV.U32 R9, RZ, RZ, R12 ;  /* 0x000000ffff094224 */ /* 0x000fe200078e000c */
[----:B------:R-:W-:Y:S01]  /*04c0*/  ISETP.EQ.AND P4, PT, R11, RZ, PT ;  /* 0x000000ff0b00720c */ /* 0x000fe20003f82270 */
[--C-:B------:R-:W-:Y:S01]  /*04d0*/  @P0 IMAD.MOV.U32 R9, RZ, RZ, R13.reuse ;  /* 0x000000ffff090224 */ /* 0x100fe200078e000d */
[----:B------:R-:W-:Y:S01]  /*04e0*/  @P0 MOV R10, R12 ;  /* 0x0000000c000a0202 */ /* 0x000fe20000000f00 */
[----:B------:R-:W-:Y:S01]  /*04f0*/  @P1 IMAD.MOV.U32 R9, RZ, RZ, R14 ;  /* 0x000000ffff091224 */ /* 0x000fe200078e000e */
[----:B------:R-:W-:Y:S01]  /*0500*/  @P2 MOV R9, R15 ;  /* 0x0000000f00092202 */ /* 0x000fe20000000f00 */
[----:B------:R-:W-:-:S02]  /*0510*/  @P1 IMAD.MOV.U32 R10, RZ, RZ, R13 ;  /* 0x000000ffff0a1224 */ /* 0x000fc400078e000d */
[----:B------:R-:W-:Y:S02]  /*0520*/  @P2 IMAD.MOV.U32 R10, RZ, RZ, R14 ;  /* 0x000000ffff0a2224 */ /* 0x000fe400078e000e */
[----:B------:R-:W-:Y:S02]  /*0530*/  @P3 IMAD.MOV.U32 R9, RZ, RZ, R16 ;  /* 0x000000ffff093224 */ /* 0x000fe400078e0010 */
[----:B------:R-:W-:Y:S02]  /*0540*/  @P3 IMAD.MOV.U32 R10, RZ, RZ, R15 ;  /* 0x000000ffff0a3224 */ /* 0x000fe400078e000f */
[----:B------:R-:W-:Y:S02]  /*0550*/  @P4 IMAD.MOV.U32 R9, RZ, RZ, R0 ;  /* 0x000000ffff094224 */ /* 0x000fe400078e0000 */
[----:B------:R-:W-:Y:S01]  /*0560*/  @P4 IMAD.MOV.U32 R10, RZ, RZ, R16 ;  /* 0x000000ffff0a4224 */ /* 0x000fe200078e0010 */
[----:B------:R-:W-:Y:S01]  /*0570*/  @P5 MOV R10, R0 ;  /* 0x00000000000a5202 */ /* 0x000fe20000000f00 */
[----:B------:R-:W-:Y:S01]  /*0580*/  IMAD.MOV.U32 R17, RZ, RZ, R9 ;  /* 0x000000ffff117224 */ /* 0x000fe200078e0009 */
[----:B------:R-:W-:Y:S06]  /*0590*/  @!P6 BRA `(.L_x_4) ;  /* 0x00000000002ce947 */ /* 0x000fec0003800000 */
[----:B------:R-:W-:Y:S01]  /*05a0*/  @P0 IMAD.MOV.U32 R9, RZ, RZ, R2 ;  /* 0x000000ffff090224 */ /* 0x000fe200078e0002 */
[----:B------:R-:W-:Y:S01]  /*05b0*/  ISETP.EQ.AND P0, PT, R11, 0x8, PT ;  /* 0x000000080b00780c */ /* 0x000fe20003f02270 */
[----:B------:R-:W-:Y:S01]  /*05c0*/  @P1 IMAD.MOV.U32 R9, RZ, RZ, R12 ;  /* 0x000000ffff091224 */ /* 0x000fe200078e000c */
[----:B------:R-:W-:Y:S01]  /*05d0*/  LOP3.LUT R8, R8, 0x1f, RZ, 0xc0, !PT ;  /* 0x0000001f08087812 */ /* 0x000fe200078ec0ff */
[----:B------:R-:W-:Y:S01]  /*05e0*/  @P2 IMAD.MOV.U32 R9, RZ, RZ, R13 ;  /* 0x000000ffff092224 */ /* 0x000fe200078e000d */
[----:B------:R-:W-:Y:S01]  /*05f0*/  @P3 MOV R9, R14 ;  /* 0x0000000e00093202 */ /* 0x000fe20000000f00 */
[----:B------:R-:W-:Y:S01]  /*0600*/  @P4 IMAD.MOV.U32 R9, RZ, RZ, R15 ;  /* 0x000000ffff094224 */ /* 0x000fe200078e000f */
[----:B------:R-:W-:Y:S01]  /*0610*/  SHF.L.W.U32.HI R17, R10, R8, R17 ;  /* 0x000000080a117219 */ /* 0x000fe20000010e11 */
[----:B------:R-:W-:-:S06]  /*0620*/  @P5 IMAD.MOV.U32 R9, RZ, RZ, R16 ;  /* 0x000000ffff095224 */ /* 0x000fcc00078e0010 */
[----:B------:R-:W-:-:S05]  /*0630*/  @P0 IMAD.MOV.U32 R9, RZ, RZ, R0 ;  /* 0x000000ffff090224 */ /* 0x000fca00078e0000 */
[----:B------:R-:W-:-:S07]  /*0640*/  SHF.L.W.U32.HI R10, R9, R8, R10 ;  /* 0x00000008090a7219 */ /* 0x000fce0000010e0a */
.L_x_4:
[----:B------:R-:W-:Y:S05]  /*0650*/  BSYNC.RECONVERGENT B1 ;  /* 0x0000000000017941 */ /* 0x000fea0003800200 */
.L_x_3:
[C---:B------:R-:W-:Y:S01]  /*0660*/  SHF.L.W.U32.HI R18, R10.reuse, 0x2, R17 ;  /* 0x000000020a127819 */ /* 0x040fe20000010e11 */
[----:B------:R-:W-:Y:S01]  /*0670*/  IMAD.SHL.U32 R10, R10, 0x4, RZ ;  /* 0x000000040a0a7824 */ /* 0x000fe200078e00ff */
[----:B------:R-:W-:Y:S01]  /*0680*/  UMOV UR4, 0x54442d19 ;  /* 0x54442d1900047882 */ /* 0x000fe20000000000 */
[----:B------:R-:W-:Y:S01]  /*0690*/  UMOV UR5, 0x3bf921fb ;  /* 0x3bf921fb00057882 */ /* 0x000fe20000000000 */
[----:B------:R-:W-:Y:S02]  /*06a0*/  SHF.R.S32.HI R9, RZ, 0x1f, R18 ;  /* 0x0000001fff097819 */ /* 0x000fe40000011412 */
[----:B------:R-:W-:Y:S02]  /*06b0*/  ISETP.GE.AND P0, PT, R3, RZ, PT ;  /* 0x000000ff0300720c */ /* 0x000fe40003f06270 */
[C---:B------:R-:W-:Y:S02]  /*06c0*/  LOP3.LUT R10, R9.reuse, R10, RZ, 0x3c, !PT ;  /* 0x0000000a090a7212 */ /* 0x040fe400078e3cff */
[----:B------:R-:W-:-:S02]  /*06d0*/  LOP3.LUT R11, R9, R18, RZ, 0x3c, !PT ;  /* 0x00000012090b7212 */ /* 0x000fc400078e3cff */
[----:B------:R-:W-:Y:S02]  /*06e0*/  SHF.R.U32.HI R0, RZ, 0x1e, R17 ;  /* 0x0000001eff007819 */ /* 0x000fe40000011611 */
[----:B------:R-:W0:Y:S01]  /*06f0*/  I2F.F64.S64 R8, R10 ;  /* 0x0000000a00087312 */ /* 0x000e220000301c00 */
[C---:B------:R-:W-:Y:S02]  /*0700*/  LOP3.LUT R17, R18.reuse, R3, RZ, 0x3c, !PT ;  /* 0x0000000312117212 */ /* 0x040fe400078e3cff */
[----:B------:R-:W-:Y:S02]  /*0710*/  LEA.HI R0, R18, R0, RZ, 0x1 ;  /* 0x0000000012007211 */ /* 0x000fe400078f08ff */
[----:B------:R-:W-:Y:S02]  /*0720*/  ISETP.GE.AND P1, PT, R17, RZ, PT ;  /* 0x000000ff1100720c */ /* 0x000fe40003f26270 */
[----:B------:R-:W-:-:S05]  /*0730*/  IADD3 R17, PT, PT, -R0, RZ, RZ ;  /* 0x000000ff00117210 */ /* 0x000fca0007ffe1ff */
[----:B------:R-:W-:Y:S01]  /*0740*/  @!P0 IMAD.MOV.U32 R0, RZ, RZ, R17 ;  /* 0x000000ffff008224 */ /* 0x000fe200078e0011 */
[----:B0-----:R-:W-:-:S10]  /*0750*/  DMUL R8, R8, UR4 ;  /* 0x0000000408087c28 */ /* 0x001fd40008000000 */
[----:B------:R-:W0:Y:S02]  /*0760*/  F2F.F32.F64 R8, R8 ;  /* 0x0000000800087310 */ /* 0x000e240000301000 */
[----:B0-----:R-:W-:-:S07]  /*0770*/  FSEL R10, -R8, R8, !P1 ;  /* 0x00000008080a7208 */ /* 0x001fce0004800100 */
.L_x_1:
[----:B------:R-:W-:Y:S05]  /*0780*/  BSYNC.RECONVERGENT B0 ;  /* 0x0000000000007941 */ /* 0x000fea0003800200 */
.L_x_0:
[----:B------:R-:W-:Y:S02]  /*0790*/  IMAD.MOV.U32 R8, RZ, RZ, 0x37cbac00 ;  /* 0x37cbac00ff087424 */ /* 0x000fe400078e00ff */
[----:B------:R-:W-:Y:S01]  /*07a0*/  FMUL R9, R10, R10 ;  /* 0x0000000a0a097220 */ /* 0x000fe20000400000 */
[C---:B------:R-:W-:Y:S01]  /*07b0*/  LOP3.LUT R17, R0.reuse, 0x1, RZ, 0xc0, !PT ;  /* 0x0000000100117812 */ /* 0x040fe200078ec0ff */
[----:B------:R-:W-:Y:S01]  /*07c0*/  IMAD.MOV.U32 R20, RZ, RZ, 0x3d2aaabb ;  /* 0x3d2aaabbff147424 */ /* 0x000fe200078e00ff */
[----:B------:R-:W-:Y:S01]  /*07d0*/  LOP3.LUT P1, RZ, R0, 0x2, RZ, 0xc0, !PT ;  /* 0x0000000200ff7812 */ /* 0x000fe2000782c0ff */
[----:B------:R-:W-:Y:S01]  /*07e0*/  FFMA R11, R9, R8, -0.0013887860113754868507 ;  /* 0xbab607ed090b7423 */ /* 0x000fe20000000008 */
[----:B------:R-:W-:Y:S01]  /*07f0*/  ISETP.NE.U32.AND P0, PT, R17, 0x1, PT ;  /* 0x000000011100780c */ /* 0x000fe20003f05070 */
[----:B------:R-:W-:Y:S01]  /*0800*/  IMAD.MOV.U32 R17, RZ, RZ, 0x3effffff ;  /* 0x3effffffff117424 */ /* 0x000fe200078e00ff */
[----:B------:R-:W-:Y:S01]  /*0810*/  FSETP.GE.AND P2, PT, |R3|, 105615, PT ;  /* 0x47ce47800300780b */ /* 0x000fe20003f46200 */
[----:B------:R-:W-:Y:S01]  /*0820*/  BSSY.RECONVERGENT B0, `(.L_x_5) ;  /* 0x000006a000007945 */ /* 0x000fe20003800200 */
[----:B------:R-:W-:-:S02]  /*0830*/  FSEL R18, R11, -0.00019574658654164522886, !P0 ;  /* 0xb94d41530b127808 */ /* 0x000fc40004000000 */
[----:B------:R-:W-:Y:S02]  /*0840*/  FSEL R20, R20, 0.0083327032625675201416, !P0 ;  /* 0x3c0885e414147808 */ /* 0x000fe40004000000 */
[----:B------:R-:W-:Y:S02]  /*0850*/  FSEL R0, R10, 1, P0 ;  /* 0x3f8000000a007808 */ /* 0x000fe40000000000 */
[----:B------:R-:W-:Y:S01]  /*0860*/  FSEL R17, -R17, -0.16666662693023681641, !P0 ;  /* 0xbe2aaaa811117808 */ /* 0x000fe20004000100 */
[C---:B------:R-:W-:Y:S02]  /*0870*/  FFMA R18, R9.reuse, R18, R20 ;  /* 0x0000001209127223 */ /* 0x040fe40000000014 */
[C---:B------:R-:W-:Y:S02]  /*0880*/  FFMA R11, R9.reuse, R0, RZ ;  /* 0x00000000090b7223 */ /* 0x040fe400000000ff */
[----:B------:R-:W-:-:S04]  /*0890*/  FFMA R9, R9, R18, R17 ;  /* 0x0000001209097223 */ /* 0x000fc80000000011 */
[----:B------:R-:W-:-:S04]  /*08a0*/  FFMA R9, R11, R9, R0 ;  /* 0x000000090b097223 */ /* 0x000fc80000000000 */
[----:B------:R-:W-:Y:S01]  /*08b0*/  @P1 FADD R9, RZ, -R9 ;  /* 0x80000009ff091221 */ /* 0x000fe20000000000 */
[----:B------:R-:W-:Y:S06]  /*08c0*/  @!P2 BRA `(.L_x_6) ;  /* 0x00000004007ca947 */ /* 0x000fec0003800000 */
[----:B------:R-:W-:-:S13]  /*08d0*/  FSETP.NEU.AND P0, PT, |R3|, +INF , PT ;  /* 0x7f8000000300780b */ /* 0x000fda0003f0d200 */
[----:B------:R-:W-:Y:S01]  /*08e0*/  @!P0 FMUL R6, RZ, R3 ;  /* 0x00000003ff068220 */ /* 0x000fe20000400000 */
[----:B------:R-:W-:Y:S01]  /*08f0*/  @!P0 MOV R7, RZ ;  /* 0x000000ff00078202 */ /* 0x000fe20000000f00 */
[----:B------:R-:W-:Y:S06]  /*0900*/  @!P0 BRA `(.L_x_6) ;  /* 0x00000004006c8947 */ /* 0x000fec0003800000 */
[----:B------:R-:W-:Y:S01]  /*0910*/  IMAD.SHL.U32 R6, R3, 0x100, RZ ;  /* 0x0000010003067824 */ /* 0x000fe200078e00ff */
[----:B------:R-:W0:Y:S01]  /*0920*/  LDCU.64 UR8, c[0x4][URZ] ;  /* 0x01000000ff0877ac */ /* 0x000e220008000a00 */
[----:B------:R-:W-:Y:S02]  /*0930*/  IMAD.MOV.U32 R0, RZ, RZ, RZ ;  /* 0x000000ffff007224 */ /* 0x000fe400078e00ff */
[----:B------:R-:W-:Y:S01]  /*0940*/  IMAD.MOV.U32 R18, RZ, RZ, RZ ;  /* 0x000000ffff127224 */ /* 0x000fe200078e00ff */
[----:B------:R-:W-:Y:S01]  /*0950*/  LOP3.LUT R17, R6, 0x80000000, RZ, 0xfc, !PT ;  /* 0x8000000006117812 */ /* 0x000fe200078efcff */
[----:B------:R-:W-:Y:S01]  /*0960*/  UMOV UR5, URZ ;  /* 0x000000ff00057c82 */ /* 0x000fe20008000000 */
[----:B------:R-:W-:-:S05]  /*0970*/  UMOV UR4, URZ ;  /* 0x000000ff00047c82 */ /* 0x000fca0008000000 */
.L_x_7:
[----:B0-----:R-:W-:Y:S01]  /*0980*/  IMAD.U32 R10, RZ, RZ, UR8 ;  /* 0x00000008ff0a7e24 */ /* 0x001fe2000f8e00ff */
[----:B------:R-:W-:-:S05]  /*0990*/  MOV R11, UR9 ;  /* 0x00000009000b7c02 */ /* 0x000fca0008000f00 */
        /* <DEDUP_REMOVED lines=9> */
[----:B------:R-:W-:-:S02]  /*0a30*/  ISETP.EQ.AND P4, PT, R18, 0x10, PT ;  /* 0x000000101200780c */ /* 0x000fc40003f82270 */
[C---:B------:R-:W-:Y:S01]  /*0a40*/  ISETP.EQ.AND P5, PT, R18.reuse, 0x14, PT ;  /* 0x000000141200780c */ /* 0x040fe20003fa2270 */
[----:B------:R-:W-:Y:S02]  /*0a50*/  VIADD R18, R18, 0x4 ;  /* 0x0000000412127836 */ /* 0x000fe40000000000 */
[----:B--2---:R-:W-:-:S03]  /*0a60*/  IMAD.WIDE.U32 R6, R6, R17, RZ ;  /* 0x0000001106067225 */ /* 0x004fc600078e00ff */
[----:B------:R-:W-:-:S04]  /*0a70*/  IADD3 R6, P6, PT, R6, R0, RZ ;  /* 0x0000000006067210 */ /* 0x000fc80007fde0ff */
[----:B------:R-:W-:Y:S01]  /*0a80*/  IADD3.X R0, PT, PT, R7, UR5, RZ, P6, !PT ;  /* 0x0000000507007c10 */ /* 0x000fe2000b7fe4ff */
[--C-:B------:R-:W-:Y:S01]  /*0a90*/  @P0 IMAD.MOV.U32 R2, RZ, RZ, R6.reuse ;  /* 0x000000ffff020224 */ /* 0x100fe200078e0006 */
[----:B------:R-:W-:Y:S01]  /*0aa0*/  @P4 MOV R15, R6 ;  /* 0x00000006000f4202 */ /* 0x000fe20000000f00 */
[--C-:B------:R-:W-:Y:S02]  /*0ab0*/  @P1 IMAD.MOV.U32 R12, RZ, RZ, R6.reuse ;  /* 0x000000ffff0c1224 */ /* 0x100fe400078e0006 */
[--C-:B------:R-:W-:Y:S02]  /*0ac0*/  @P2 IMAD.MOV.U32 R13, RZ, RZ, R6.reuse ;  /* 0x000000ffff0d2224 */ /* 0x100fe400078e0006 */
[--C-:B------:R-:W-:Y:S02]  /*0ad0*/  @P3 IMAD.MOV.U32 R14, RZ, RZ, R6.reuse ;  /* 0x000000ffff0e3224 */ /* 0x100fe400078e0006 */
[----:B------:R-:W-:Y:S01]  /*0ae0*/  @P5 IMAD.MOV.U32 R16, RZ, RZ, R6 ;  /* 0x000000ffff105224 */ /* 0x000fe200078e0006 */
[----:B------:R-:W-:Y:S06]  /*0af0*/  BRA.U UP0, `(.L_x_7) ;  /* 0xfffffffd00a07547 */ /* 0x000fec000b83ffff */
[----:B------:R-:W-:Y:S01]  /*0b00*/  SHF.R.U32.HI R10, RZ, 0x17, R3 ;  /* 0x00000017ff0a7819 */ /* 0x000fe20000011603 */
[----:B------:R-:W-:Y:S03]  /*0b10*/  BSSY.RECONVERGENT B1, `(.L_x_8) ;  /* 0x0000028000017945 */ /* 0x000fe60003800200 */
[C---:B------:R-:W-:Y:S02]  /*0b20*/  LOP3.LUT R6, R10.reuse, 0xe0, RZ, 0xc0, !PT ;  /* 0x000000e00a067812 */ /* 0x040fe400078ec0ff */
[----:B------:R-:W-:-:S03]  /*0b30*/  LOP3.LUT P6, RZ, R10, 0x1f, RZ, 0xc0, !PT ;  /* 0x0000001f0aff7812 */ /* 0x000fc600078cc0ff */
[----:B------:R-:W-:-:S05]  /*0b40*/  VIADD R6, R6, 0xffffff80 ;  /* 0xffffff8006067836 */ /* 0x000fca0000000000 */
[----:B------:R-:W-:-:S05]  /*0b50*/  SHF.R.U32.HI R6, RZ, 0x5, R6 ;  /* 0x00000005ff067819 */ /* 0x000fca0000011606 */
[----:B------:R-:W-:-:S05]  /*0b60*/  IMAD.U32 R11, R6, -0x4, RZ ;  /* 0xfffffffc060b7824 */ /* 0x000fca00078e00ff */
[C---:B------:R-:W-:Y:S02]  /*0b70*/  ISETP.EQ.AND P3, PT, R11.reuse, -0x18, PT ;  /* 0xffffffe80b00780c */ /* 0x040fe40003f62270 */
[C---:B------:R-:W-:Y:S02]  /*0b80*/  ISETP.EQ.AND P4, PT, R11.reuse, -0x14, PT ;  /* 0xffffffec0b00780c */ /* 0x040fe40003f82270 */
[C---:B------:R-:W-:Y:S02]  /*0b90*/  ISETP.EQ.AND P2, PT, R11.reuse, -0x10, PT ;  /* 0xfffffff00b00780c */ /* 0x040fe40003f42270 */
[C---:B------:R-:W-:Y:S02]  /*0ba0*/  ISETP.EQ.AND P1, PT, R11.reuse, -0xc, PT ;  /* 0xfffffff40b00780c */ /* 0x040fe40003f22270 */
[C---:B------:R-:W-:Y:S02]  /*0bb0*/  ISETP.EQ.AND P0, PT, R11.reuse, -0x8, PT ;  /* 0xfffffff80b00780c */ /* 0x040fe40003f02270 */
[----:B------:R-:W-:-:S03]  /*0bc0*/  ISETP.EQ.AND P5, PT, R11, RZ, PT ;  /* 0x000000ff0b00720c */ /* 0x000fc60003fa2270 */
[----:B------:R-:W-:Y:S02]  /*0bd0*/  @P3 MOV R6, R2 ;  /* 0x0000000200063202 */ /* 0x000fe40000000f00 */
[C---:B------:R-:W-:Y:S01]  /*0be0*/  ISETP.EQ.AND P3, PT, R11.reuse, -0x4, PT ;  /* 0xfffffffc0b00780c */ /* 0x040fe20003f62270 */
[----:B------:R-:W-:Y:S02]  /*0bf0*/  @P4 IMAD.MOV.U32 R7, RZ, RZ, R2 ;  /* 0x000000ffff074224 */ /* 0x000fe400078e0002 */
[----:B------:R-:W-:Y:S01]  /*0c00*/  @P4 IMAD.MOV.U32 R6, RZ, RZ, R12 ;  /* 0x000000ffff064224 */ /* 0x000fe200078e000c */
[----:B------:R-:W-:Y:S01]  /*0c10*/  ISETP.EQ.AND P4, PT, R11, 0x4, PT ;  /* 0x000000040b00780c */ /* 0x000fe20003f82270 */
[----:B------:R-:W-:Y:S02]  /*0c20*/  @P2 IMAD.MOV.U32 R6, RZ, RZ, R13 ;  /* 0x000000ffff062224 */ /* 0x000fe400078e000d */
[----:B------:R-:W-:Y:S02]  /*0c30*/  @P1 IMAD.MOV.U32 R6, RZ, RZ, R14 ;  /* 0x000000ffff061224 */ /* 0x000fe400078e000e */
[----:B------:R-:W-:-:S02]  /*0c40*/  @P0 IMAD.MOV.U32 R6, RZ, RZ, R15 ;  /* 0x000000ffff060224 */ /* 0x000fc400078e000f */
[----:B------:R-:W-:Y:S01]  /*0c50*/  @P2 IMAD.MOV.U32 R7, RZ, RZ, R12 ;  /* 0x000000ffff072224 */ /* 0x000fe200078e000c */
[----:B------:R-:W-:Y:S01]  /*0c60*/  @P1 MOV R7, R13 ;  /* 0x0000000d00071202 */ /* 0x000fe20000000f00 */
[----:B------:R-:W-:Y:S01]  /*0c70*/  @P0 IMAD.MOV.U32 R7, RZ, RZ, R14 ;  /* 0x000000ffff070224 */ /* 0x000fe200078e000e */
[----:B------:R-:W-:Y:S01]  /*0c80*/  @P3 MOV R6, R16 ;  /* 0x0000001000063202 */ /* 0x000fe20000000f00 */
[----:B------:R-:W-:Y:S02]  /*0c90*/  @P5 IMAD.MOV.U32 R6, RZ, RZ, R0 ;  /* 0x000000ffff065224 */ /* 0x000fe400078e0000 */
[----:B------:R-:W-:Y:S02]  /*0ca0*/  @P3 IMAD.MOV.U32 R7, RZ, RZ, R15 ;  /* 0x000000ffff073224 */ /* 0x000fe400078e000f */
[----:B------:R-:W-:Y:S02]  /*0cb0*/  @P5 IMAD.MOV.U32 R7, RZ, RZ, R16 ;  /* 0x000000ffff075224 */ /* 0x000fe400078e0010 */
[----:B------:R-:W-:-:S02]  /*0cc0*/  @P4 IMAD.MOV.U32 R7, RZ, RZ, R0 ;  /* 0x000000ffff074224 */ /* 0x000fc400078e0000 */
[----:B------:R-:W-:Y:S01]  /*0cd0*/  IMAD.MOV.U32 R17, RZ, RZ, R6 ;  /* 0x000000ffff117224 */ /* 0x000fe200078e0006 */
[----:B------:R-:W-:Y:S06]  /*0ce0*/  @!P6 BRA `(.L_x_9) ;  /* 0x000000000028e947 */ /* 0x000fec0003800000 */
[----:B------:R-:W-:Y:S01]  /*0cf0*/  @P1 MOV R2, R12 ;  /* 0x0000000c00021202 */ /* 0x000fe20000000f00 */
[----:B------:R-:W-:Y:S01]  /*0d00*/  @P0 IMAD.MOV.U32 R2, RZ, RZ, R13 ;  /* 0x000000ffff020224 */ /* 0x000fe200078e000d */
[----:B------:R-:W-:Y:S01]  /*0d10*/  ISETP.EQ.AND P0, PT, R11, 0x8, PT ;  /* 0x000000080b00780c */ /* 0x000fe20003f02270 */
[----:B------:R-:W-:Y:S01]  /*0d20*/  @P3 IMAD.MOV.U32 R2, RZ, RZ, R14 ;  /* 0x000000ffff023224 */ /* 0x000fe200078e000e */
[----:B------:R-:W-:Y:S01]  /*0d30*/  LOP3.LUT R10, R10, 0x1f, RZ, 0xc0, !PT ;  /* 0x0000001f0a0a7812 */ /* 0x000fe200078ec0ff */
[----:B------:R-:W-:Y:S02]  /*0d40*/  @P5 IMAD.MOV.U32 R2, RZ, RZ, R15 ;  /* 0x000000ffff025224 */ /* 0x000fe400078e000f */
[----:B------:R-:W-:Y:S01]  /*0d50*/  @P4 IMAD.MOV.U32 R2, RZ, RZ, R16 ;  /* 0x000000ffff024224 */ /* 0x000fe200078e0010 */
[----:B------:R-:W-:-:S07]  /*0d60*/  SHF.L.W.U32.HI R17, R7, R10, R17 ;  /* 0x0000000a07117219 */ /* 0x000fce0000010e11 */
[----:B------:R-:W-:-:S04]  /*0d70*/  @P0 MOV R2, R0 ;  /* 0x0000000000020202 */ /* 0x000fc80000000f00 */
[----:B------:R-:W-:-:S07]  /*0d80*/  SHF.L.W.U32.HI R7, R2, R10, R7 ;  /* 0x0000000a02077219 */ /* 0x000fce0000010e07 */
.L_x_9:
[----:B------:R-:W-:Y:S05]  /*0d90*/  BSYNC.RECONVERGENT B1 ;  /* 0x0000000000017941 */ /* 0x000fea0003800200 */
.L_x_8:
        /* <DEDUP_REMOVED lines=8> */
[----:B------:R-:W-:Y:S02]  /*0e20*/  LOP3.LUT R2, R0, R3, RZ, 0x3c, !PT ;  /* 0x0000000300027212 */ /* 0x000fe400078e3cff */
[----:B------:R-:W0:Y:S02]  /*0e30*/  I2F.F64.S64 R6, R12 ;  /* 0x0000000c00067312 */ /* 0x000e240000301c00 */
[----:B------:R-:W-:Y:S01]  /*0e40*/  ISETP.GE.AND P0, PT, R2, RZ, PT ;  /* 0x000000ff0200720c */ /* 0x000fe20003f06270 */
[----:B0-----:R-:W-:Y:S01]  /*0e50*/  DMUL R10, R6, UR4 ;  /* 0x00000004060a7c28 */ /* 0x001fe20008000000 */
[----:B------:R-:W-:-:S04]  /*0e60*/  SHF.R.U32.HI R7, RZ, 0x1e, R17 ;  /* 0x0000001eff077819 */ /* 0x000fc80000011611 */
[----:B------:R-:W-:-:S05]  /*0e70*/  LEA.HI R7, R0, R7, RZ, 0x1 ;  /* 0x0000000700077211 */ /* 0x000fca00078f08ff */
[----:B------:R-:W0:Y:S01]  /*0e80*/  F2F.F32.F64 R10, R10 ;  /* 0x0000000a000a7310 */ /* 0x000e220000301000 */
[----:B------:R-:W-:-:S04]  /*0e90*/  IMAD.MOV R0, RZ, RZ, -R7 ;  /* 0x000000ffff007224 */ /* 0x000fc800078e0a07 */
[----:B------:R-:W-:Y:S01]  /*0ea0*/  @!P1 IMAD.MOV.U32 R7, RZ, RZ, R0 ;  /* 0x000000ffff079224 */ /* 0x000fe200078e0000 */
[----:B0-----:R-:W-:-:S07]  /*0eb0*/  FSEL R6, -R10, R10, !P0 ;  /* 0x0000000a0a067208 */ /* 0x001fce0004000100 */
.L_x_6:
[----:B------:R-:W-:Y:S05]  /*0ec0*/  BSYNC.RECONVERGENT B0 ;  /* 0x0000000000007941 */ /* 0x000fea0003800200 */
.L_x_5:
[----:B------:R-:W-:Y:S01]  /*0ed0*/  FMUL R11, R6, R6 ;  /* 0x00000006060b7220 */ /* 0x000fe20000400000 */
[C---:B------:R-:W-:Y:S01]  /*0ee0*/  LOP3.LUT R0, R7.reuse, 0x1, RZ, 0xc0, !PT ;  /* 0x0000000107007812 */ /* 0x040fe200078ec0ff */
[----:B------:R-:W-:Y:S02]  /*0ef0*/  VIADD R7, R7, 0x1 ;  /* 0x0000000107077836 */ /* 0x000fe40000000000 */
[----:B------:R-:W-:Y:S01]  /*0f00*/  FADD R2, |R3|, -RZ ;  /* 0x800000ff03027221 */ /* 0x000fe20000000200 */
[----:B------:R-:W-:Y:S01]  /*0f10*/  FFMA R8, R11, R8, -0.0013887860113754868507 ;  /* 0xbab607ed0b087423 */ /* 0x000fe20000000008 */
[----:B------:R-:W-:Y:S01]  /*0f20*/  ISETP.NE.U32.AND P0, PT, R0, 0x1, PT ;  /* 0x000000010000780c */ /* 0x000fe20003f05070 */
[----:B------:R-:W-:Y:S01]  /*0f30*/  IMAD.MOV.U32 R10, RZ, RZ, 0x3e2aaaa8 ;  /* 0x3e2aaaa8ff0a7424 */ /* 0x000fe200078e00ff */
[----:B------:R-:W-:Y:S01]  /*0f40*/  MOV R0, 0x3c0885e4 ;  /* 0x3c0885e400007802 */ /* 0x000fe20000000f00 */
[----:B------:R-:W-:Y:S01]  /*0f50*/  BSSY.RECONVERGENT B0, `(.L_x_10) ;  /* 0x0000017000007945 */ /* 0x000fe20003800200 */
[----:B------:R-:W-:-:S02]  /*0f60*/  FSEL R8, R8, -0.00019574658654164522886, P0 ;  /* 0xb94d415308087808 */ /* 0x000fc40000000000 */
[----:B------:R-:W-:Y:S02]  /*0f70*/  FSEL R0, R0, 0.041666727513074874878, !P0 ;  /* 0x3d2aaabb00007808 */ /* 0x000fe40004000000 */
[----:B------:R-:W-:Y:S01]  /*0f80*/  LOP3.LUT P1, RZ, R7, 0x2, RZ, 0xc0, !PT ;  /* 0x0000000207ff7812 */ /* 0x000fe2000782c0ff */
[----:B------:R-:W-:Y:S01]  /*0f90*/  VIADD R7, R2, 0xf3000000 ;  /* 0xf300000002077836 */ /* 0x000fe20000000000 */
[----:B------:R-:W-:Y:S01]  /*0fa0*/  FSEL R10, -R10, -0.4999999701976776123, !P0 ;  /* 0xbeffffff0a0a7808 */ /* 0x000fe20004000100 */
[----:B------:R-:W-:Y:S01]  /*0fb0*/  FFMA R8, R11, R8, R0 ;  /* 0x000000080b087223 */ /* 0x000fe20000000000 */
[----:B------:R-:W-:Y:S02]  /*0fc0*/  FSEL R0, R6, 1, !P0 ;  /* 0x3f80000006007808 */ /* 0x000fe40004000000 */
[----:B------:R-:W-:Y:S01]  /*0fd0*/  ISETP.GT.U32.AND P0, PT, R7, 0x727fffff, PT ;  /* 0x727fffff0700780c */ /* 0x000fe20003f04070 */
[----:B------:R0:W1:Y:S01]  /*0fe0*/  MUFU.RSQ R6, |R3| ;  /* 0x4000000300067308 */ /* 0x0000620000001400 */
[C---:B------:R-:W-:Y:S01]  /*0ff0*/  FFMA R8, R11.reuse, R8, R10 ;  /* 0x000000080b087223 */ /* 0x040fe2000000000a */
[----:B------:R-:W-:-:S04]  /*1000*/  FFMA R11, R11, R0, RZ ;  /* 0x000000000b0b7223 */ /* 0x000fc800000000ff */
[----:B------:R-:W-:-:S04]  /*1010*/  FFMA R0, R11, R8, R0 ;  /* 0x000000080b007223 */ /* 0x000fc80000000000 */
[----:B------:R-:W-:Y:S02]  /*1020*/  @P1 FADD R0, RZ, -R0 ;  /* 0x80000000ff001221 */ /* 0x000fe40000000000 */
[----:B0-----:R-:W-:Y:S05]  /*1030*/  @!P0 BRA `(.L_x_11) ;  /* 0x0000000000108947 */ /* 0x001fea0003800000 */
[----:B------:R-:W-:-:S07]  /*1040*/  MOV R11, 0x1060 ;  /* 0x00001060000b7802 */ /* 0x000fce0000000f00 */
[----:B-1----:R-:W-:Y:S05]  /*1050*/  CALL.REL.NOINC `($__internal_0_$__cuda_sm20_sqrt_rn_f32_slowpath) ;  /* 0x0000000000287944 */ /* 0x002fea0003c00000 */
[----:B------:R-:W-:Y:S01]  /*1060*/  MOV R2, R6 ;  /* 0x0000000600027202 */ /* 0x000fe20000000f00 */
[----:B------:R-:W-:Y:S06]  /*1070*/  BRA `(.L_x_12) ;  /* 0x0000000000107947 */ /* 0x000fec0003800000 */
.L_x_11:
[----:B-1----:R-:W-:Y:S01]  /*1080*/  FMUL.FTZ R2, |R3|, R6 ;  /* 0x0000000603027220 */ /* 0x002fe20000410200 */
[----:B------:R-:W-:-:S03]  /*1090*/  FMUL.FTZ R6, R6, 0.5 ;  /* 0x3f00000006067820 */ /* 0x000fc60000410000 */
[----:B------:R-:W-:-:S04]  /*10a0*/  FFMA R3, -R2, R2, |R3| ;  /* 0x0000000202037223 */ /* 0x000fc80000000503 */
[----:B------:R-:W-:-:S07]  /*10b0*/  FFMA R2, R3, R6, R2 ;  /* 0x0000000603027223 */ /* 0x000fce0000000002 */
.L_x_12:
[----:B------:R-:W-:Y:S05]  /*10c0*/  BSYNC.RECONVERGENT B0 ;  /* 0x0000000000007941 */ /* 0x000fea0003800200 */
.L_x_10:
[----:B------:R-:W-:-:S05]  /*10d0*/  FFMA R9, R9, R0, R2 ;  /* 0x0000000009097223 */ /* 0x000fca0000000002 */
[----:B------:R-:W-:Y:S01]  /*10e0*/  STG.E desc[UR6][R4.64], R9 ;  /* 0x0000000904007986 */ /* 0x000fe2000c101906 */
[----:B------:R-:W-:Y:S05]  /*10f0*/  EXIT ;  /* 0x000000000000794d */ /* 0x000fea0003800000 */
        .weak           $__internal_0_$__cuda_sm20_sqrt_rn_f32_slowpath
        .type           $__internal_0_$__cuda_sm20_sqrt_rn_f32_slowpath,@function
        .size           $__internal_0_$__cuda_sm20_sqrt_rn_f32_slowpath,(.L_x_15 - $__internal_0_$__cuda_sm20_sqrt_rn_f32_slowpath)
$__internal_0_$__cuda_sm20_sqrt_rn_f32_slowpath:
[----:B------:R-:W-:-:S13]  /*1100*/  LOP3.LUT P0, RZ, R2, 0x7fffffff, RZ, 0xc0, !PT ;  /* 0x7fffffff02ff7812 */ /* 0x000fda000780c0ff */
[----:B------:R-:W-:Y:S01]  /*1110*/  @!P0 IMAD.MOV.U32 R3, RZ, RZ, R2 ;  /* 0x000000ffff038224 */ /* 0x000fe200078e0002 */
[----:B------:R-:W-:Y:S06]  /*1120*/  @!P0 BRA `(.L_x_13) ;  /* 0x0000000000408947 */ /* 0x000fec0003800000 */
[----:B------:R-:W-:-:S13]  /*1130*/  FSETP.GEU.FTZ.AND P0, PT, R2, RZ, PT ;  /* 0x000000ff0200720b */ /* 0x000fda0003f1e000 */
[----:B------:R-:W-:Y:S01]  /*1140*/  @!P0 IMAD.MOV.U32 R3, RZ, RZ, 0x7fffffff ;  /* 0x7fffffffff038424 */ /* 0x000fe200078e00ff */
[----:B------:R-:W-:Y:S06]  /*1150*/  @!P0 BRA `(.L_x_13) ;  /* 0x0000000000348947 */ /* 0x000fec0003800000 */
[----:B------:R-:W-:-:S13]  /*1160*/  FSETP.GTU.FTZ.AND P0, PT, |R2|, +INF , PT ;  /* 0x7f8000000200780b */ /* 0x000fda0003f1c200 */
[----:B------:R-:W-:Y:S01]  /*1170*/  @P0 FADD.FTZ R3, R2, 1 ;  /* 0x3f80000002030421 */ /* 0x000fe20000010000 */
[----:B------:R-:W-:Y:S06]  /*1180*/  @P0 BRA `(.L_x_13) ;  /* 0x0000000000280947 */ /* 0x000fec0003800000 */
[----:B------:R-:W-:-:S13]  /*1190*/  FSETP.NEU.FTZ.AND P0, PT, |R2|, +INF , PT ;  /* 0x7f8000000200780b */ /* 0x000fda0003f1d200 */
[----:B------:R-:W-:-:S04]  /*11a0*/  @P0 FFMA R6, R2, 1.84467440737095516160e+19, RZ ;  /* 0x5f80000002060823 */ /* 0x000fc800000000ff */
[----:B------:R-:W0:Y:S02]  /*11b0*/  @P0 MUFU.RSQ R3, R6 ;  /* 0x0000000600030308 */ /* 0x000e240000001400 */
[----:B0-----:R-:W-:Y:S01]  /*11c0*/  @P0 FMUL.FTZ R7, R6, R3 ;  /* 0x0000000306070220 */ /* 0x001fe20000410000 */
[----:B------:R-:W-:Y:S01]  /*11d0*/  @P0 FMUL.FTZ R10, R3, 0.5 ;  /* 0x3f000000030a0820 */ /* 0x000fe20000410000 */
[----:B------:R-:W-:Y:S02]  /*11e0*/  @!P0 IMAD.MOV.U32 R3, RZ, RZ, R2 ;  /* 0x000000ffff038224 */ /* 0x000fe400078e0002 */
[----:B------:R-:W-:-:S04]  /*11f0*/  @P0 FADD.FTZ R8, -R7, -RZ ;  /* 0x800000ff07080221 */ /* 0x000fc80000010100 */
[----:B------:R-:W-:-:S04]  /*1200*/  @P0 FFMA R8, R7, R8, R6 ;  /* 0x0000000807080223 */ /* 0x000fc80000000006 */
[----:B------:R-:W-:-:S04]  /*1210*/  @P0 FFMA R8, R8, R10, R7 ;  /* 0x0000000a08080223 */ /* 0x000fc80000000007 */
[----:B------:R-:W-:-:S07]  /*1220*/  @P0 FMUL.FTZ R3, R8, 2.3283064365386962891e-10 ;  /* 0x2f80000008030820 */ /* 0x000fce0000410000 */
.L_x_13:
[----:B------:R-:W-:Y:S01]  /*1230*/  MOV R6, R3 ;  /* 0x0000000300067202 */ /* 0x000fe20000000f00 */
[----:B------:R-:W-:Y:S02]  /*1240*/  IMAD.MOV.U32 R2, RZ, RZ, R11 ;  /* 0x000000ffff027224 */ /* 0x000fe400078e000b */
[----:B------:R-:W-:-:S04]  /*1250*/  IMAD.MOV.U32 R3, RZ, RZ, 0x0 ;  /* 0x00000000ff037424 */ /* 0x000fc800078e00ff */
[----:B------:R-:W-:Y:S05]  /*1260*/  RET.REL.NODEC R2 `(_Z14process_kernelPfii) ;  /* 0xffffffec02647950 */ /* 0x000fea0003c3ffff */
.L_x_14:
[----:B------:R-:W-:-:S00]  /*1270*/  BRA `(.L_x_14) ;  /* 0xfffffffc00fc7947 */ /* 0x000fc0000383ffff */
[----:B------:R-:W-:-:S00]  /*1280*/  NOP ;  /* 0x0000000000007918 */ /* 0x000fc00000000000 */
[----:B------:R-:W-:-:S00]  /*1290*/  NOP ;  /* 0x0000000000007918 */ /* 0x000fc00000000000 */
[----:B------:R-:W-:-:S00]  /*12a0*/  NOP ;  /* 0x0000000000007918 */ /* 0x000fc00000000000 */
[----:B------:R-:W-:-:S00]  /*12b0*/  NOP ;  /* 0x0000000000007918 */ /* 0x000fc00000000000 */
[----:B------:R-:W-:-:S00]  /*12c0*/  NOP ;  /* 0x0000000000007918 */ /* 0x000fc00000000000 */
[----:B------:R-:W-:-:S00]  /*12d0*/  NOP ;  /* 0x0000000000007918 */ /* 0x000fc00000000000 */
[----:B------:R-:W-:-:S00]  /*12e0*/  NOP ;  /* 0x0000000000007918 */ /* 0x000fc00000000000 */
[----:B------:R-:W-:-:S00]  /*12f0*/  NOP ;  /* 0x0000000000007918 */ /* 0x000fc00000000000 */
.L_x_15:


//--------------------- .nv.global.init           --------------------------
	.section	.nv.global.init,"aw",@progbits
	.align	4
.nv.global.init:
	.type		__cudart_i2opi_f,@object
	.size		__cudart_i2opi_f,(.L_0 - __cudart_i2opi_f)
__cudart_i2opi_f:
        /*0000*/ 	.byte	0x41, 0x90, 0x43, 0x3c, 0x99, 0x95, 0x62, 0xdb, 0xc0, 0xdd, 0x34, 0xf5, 0xd1, 0x57, 0x27, 0xfc
        /*0010*/ 	.byte	0x29, 0x15, 0x44, 0x4e, 0x6e, 0x83, 0xf9, 0xa2
.L_0:


//--------------------- .nv.shared.reserved.0     --------------------------
	.section	.nv.shared.reserved.0,"aw",@nobits
	.weak		__nv_reservedSMEM_offset_0_alias
	.size		__nv_reservedSMEM_offset_0_alias, 0, 64
	.other		__nv_reservedSMEM_offset_0_alias,@"STO_CUDA_RESERVED_SHARED STV_DEFAULT"
__nv_reservedSMEM_offset_0_alias:
	.zero		0
	.zero		64


//--------------------- .nv.constant0._Z14process_kernelPfii --------------------------
	.section	.nv.constant0._Z14process_kernelPfii,"a",@progbits
	.sectionflags	@""
	.align	4
.nv.constant0._Z14process_kernelPfii:
	.zero		912


//--------------------- SYMBOLS --------------------------

	.type		.nv.reservedSmem.offset0,@object
	.size		.nv.reservedSmem.offset0,0x4
